//
// Generated by NVIDIA NVVM Compiler
//
// Compiler Build ID: CL-36424714
// Cuda compilation tools, release 13.0, V13.0.88
// Based on NVVM 20.0.0
//

.version 9.0
.target sm_100
.address_size 64

	// .globl	_Z23mersenne_twister_kernelPjS_
.global .align 4 .b8 constants[8] = {0, 0, 0, 0, 223, 176, 8, 153};
// _ZZ23mersenne_twister_kernelPjS_E5state has been demoted

.visible .entry _Z23mersenne_twister_kernelPjS_(
	.param .u64 .ptr .align 1 _Z23mersenne_twister_kernelPjS__param_0,
	.param .u64 .ptr .align 1 _Z23mersenne_twister_kernelPjS__param_1
)
{
	.reg .pred 	%p<12>;
	.reg .b32 	%r<133>;
	.reg .b64 	%rd<21>;
	// demoted variable
	.shared .align 4 .b8 _ZZ23mersenne_twister_kernelPjS_E5state[3392];
	ld.param.u64 	%rd2, [_Z23mersenne_twister_kernelPjS__param_0];
	ld.param.u64 	%rd3, [_Z23mersenne_twister_kernelPjS__param_1];
	cvta.to.global.u64 	%rd1, %rd3;
	cvta.to.global.u64 	%rd4, %rd2;
	mov.u32 	%r131, %tid.x;
	mov.u32 	%r26, %ctaid.x;
	shl.b32 	%r27, %r26, 8;
	mul.wide.u32 	%rd5, %r131, 4;
	add.s64 	%rd6, %rd4, %rd5;
	ld.global.u32 	%r28, [%rd6];
	add.s32 	%r29, %r28, %r131;
	shl.b32 	%r30, %r131, 2;
	mov.u32 	%r31, _ZZ23mersenne_twister_kernelPjS_E5state;
	add.s32 	%r32, %r31, %r30;
	st.shared.u32 	[%r32], %r29;
	bar.sync 	0;
	add.s32 	%r132, %r131, 1;
	add.s32 	%r130, %r131, 397;
	add.s32 	%r129, %r131, 624;
	add.s32 	%r33, %r131, %r27;
	add.s32 	%r128, %r33, 224;
	mov.b32 	%r127, 224;
	mov.u64 	%rd12, constants;
$L__BB0_1:
	shl.b32 	%r34, %r131, 2;
	add.s32 	%r12, %r31, %r34;
	ld.shared.u32 	%r13, [%r12];
	shr.u32 	%r36, %r13, 11;
	xor.b32  	%r37, %r36, %r13;
	shl.b32 	%r38, %r37, 7;
	and.b32  	%r39, %r38, -1658038656;
	xor.b32  	%r40, %r39, %r37;
	shl.b32 	%r41, %r40, 15;
	and.b32  	%r42, %r41, -272236544;
	xor.b32  	%r43, %r42, %r40;
	shr.u32 	%r44, %r43, 18;
	xor.b32  	%r14, %r44, %r37;
	setp.ne.s32 	%p1, %r40, %r42;
	@%p1 bra 	$L__BB0_3;
	shl.b32 	%r45, %r14, 2;
	cvt.u64.u32 	%rd7, %r45;
	and.b64  	%rd8, %rd7, 124;
	add.s64 	%rd9, %rd1, %rd8;
	add.s32 	%r46, %r128, -224;
	st.global.u32 	[%rd9], %r46;
$L__BB0_3:
	and.b32  	%r47, %r13, -2147483648;
	shl.b32 	%r48, %r132, 2;
	add.s32 	%r15, %r31, %r48;
	ld.shared.u32 	%r50, [%r15];
	and.b32  	%r51, %r50, 2147483646;
	or.b32  	%r52, %r51, %r47;
	mul.hi.s32 	%r53, %r130, 1296593901;
	shr.u32 	%r54, %r53, 31;
	shr.s32 	%r55, %r53, 8;
	add.s32 	%r56, %r55, %r54;
	mul.lo.s32 	%r57, %r56, 848;
	sub.s32 	%r58, %r130, %r57;
	shl.b32 	%r59, %r58, 2;
	add.s32 	%r60, %r31, %r59;
	ld.shared.u32 	%r61, [%r60];
	shr.u32 	%r62, %r52, 1;
	shl.b32 	%r63, %r50, 2;
	cvt.u64.u32 	%rd10, %r63;
	and.b64  	%rd11, %rd10, 4;
	add.s64 	%rd13, %rd12, %rd11;
	ld.global.u32 	%r64, [%rd13];
	xor.b32  	%r65, %r64, %r61;
	xor.b32  	%r66, %r65, %r62;
	mul.hi.s32 	%r67, %r129, 1296593901;
	shr.u32 	%r68, %r67, 31;
	shr.s32 	%r69, %r67, 8;
	add.s32 	%r70, %r69, %r68;
	mul.lo.s32 	%r71, %r70, 848;
	sub.s32 	%r72, %r129, %r71;
	shl.b32 	%r73, %r72, 2;
	add.s32 	%r74, %r31, %r73;
	st.shared.u32 	[%r74], %r66;
	setp.gt.s32 	%p2, %r131, 623;
	selp.b32 	%r75, -624, 224, %p2;
	add.s32 	%r16, %r75, %r131;
	bar.sync 	0;
	shl.b32 	%r76, %r75, 2;
	add.s32 	%r77, %r12, %r76;
	ld.shared.u32 	%r17, [%r77];
	shr.u32 	%r78, %r17, 11;
	xor.b32  	%r79, %r78, %r17;
	shl.b32 	%r80, %r79, 7;
	and.b32  	%r81, %r80, -1658038656;
	xor.b32  	%r82, %r81, %r79;
	shl.b32 	%r83, %r82, 15;
	and.b32  	%r84, %r83, -272236544;
	xor.b32  	%r85, %r84, %r82;
	shr.u32 	%r86, %r85, 18;
	xor.b32  	%r18, %r86, %r79;
	setp.ne.s32 	%p3, %r82, %r84;
	@%p3 bra 	$L__BB0_5;
	shl.b32 	%r87, %r18, 2;
	cvt.u64.u32 	%rd14, %r87;
	and.b64  	%rd15, %rd14, 124;
	add.s64 	%rd16, %rd1, %rd15;
	st.global.u32 	[%rd16], %r128;
$L__BB0_5:
	setp.gt.s32 	%p4, %r132, 623;
	selp.b32 	%r88, -624, 224, %p4;
	add.s32 	%r89, %r88, %r132;
	setp.gt.s32 	%p5, %r130, 623;
	selp.b32 	%r90, -624, 224, %p5;
	add.s32 	%r91, %r90, %r130;
	setp.gt.s32 	%p6, %r129, 623;
	selp.b32 	%r92, -624, 224, %p6;
	add.s32 	%r93, %r92, %r129;
	and.b32  	%r94, %r17, -2147483648;
	shl.b32 	%r95, %r88, 2;
	add.s32 	%r96, %r15, %r95;
	ld.shared.u32 	%r97, [%r96];
	and.b32  	%r98, %r97, 2147483646;
	or.b32  	%r99, %r98, %r94;
	mul.hi.s32 	%r100, %r91, 1296593901;
	shr.u32 	%r101, %r100, 31;
	shr.s32 	%r102, %r100, 8;
	add.s32 	%r103, %r102, %r101;
	mul.lo.s32 	%r104, %r103, 848;
	sub.s32 	%r105, %r91, %r104;
	shl.b32 	%r106, %r105, 2;
	add.s32 	%r108, %r31, %r106;
	ld.shared.u32 	%r109, [%r108];
	shr.u32 	%r110, %r99, 1;
	shl.b32 	%r111, %r97, 2;
	cvt.u64.u32 	%rd17, %r111;
	and.b64  	%rd18, %rd17, 4;
	add.s64 	%rd20, %rd12, %rd18;
	ld.global.u32 	%r112, [%rd20];
	xor.b32  	%r113, %r112, %r109;
	xor.b32  	%r114, %r113, %r110;
	mul.hi.s32 	%r115, %r93, 1296593901;
	shr.u32 	%r116, %r115, 31;
	shr.s32 	%r117, %r115, 8;
	add.s32 	%r118, %r117, %r116;
	mul.lo.s32 	%r119, %r118, 848;
	sub.s32 	%r120, %r93, %r119;
	shl.b32 	%r121, %r120, 2;
	add.s32 	%r122, %r31, %r121;
	st.shared.u32 	[%r122], %r114;
	setp.gt.s32 	%p7, %r16, 623;
	selp.b32 	%r123, -624, 224, %p7;
	add.s32 	%r131, %r123, %r16;
	setp.gt.s32 	%p8, %r89, 623;
	selp.b32 	%r124, -624, 224, %p8;
	add.s32 	%r132, %r124, %r89;
	setp.gt.s32 	%p9, %r91, 623;
	selp.b32 	%r125, -624, 224, %p9;
	add.s32 	%r130, %r125, %r91;
	setp.gt.s32 	%p10, %r93, 623;
	selp.b32 	%r126, -624, 224, %p10;
	add.s32 	%r129, %r126, %r93;
	bar.sync 	0;
	add.s32 	%r128, %r128, 448;
	add.s32 	%r127, %r127, 448;
	setp.ne.s32 	%p11, %r127, 330400;
	@%p11 bra 	$L__BB0_1;
	ret;

}


// ===== COMPILED SASS (sm_100) =====

	.target	sm_100

	.elftype	@"ET_EXEC"


//--------------------- .note.nv.tkinfo           --------------------------
	.section	.note.nv.tkinfo,"",@"SHT_NOTE"
	.sectionflags	@"SHF_NOTE_NV_TKINFO"
	.tkinfo
        /*0018*/ 	.word	0x00000002
        /*0030*/ 	.string	""
        /*0030*/ 	.string	"ptxas"
        /*0030*/ 	.string	"Cuda compilation tools, release 13.0, V13.0.88"
        /*0030*/ 	.string	"Build cuda_13.0.r13.0/compiler.36424714_0"
        /*0030*/ 	.string	"-arch sm_100 -m 64 "



//--------------------- .note.nv.cuinfo           --------------------------
	.section	.note.nv.cuinfo,"",@"SHT_NOTE"
	.sectionflags	@"SHF_NOTE_NV_CUINFO"
        /*0018*/ 	.short	0x0002
        /*001a*/ 	.short	0x0064
        /*001c*/ 	.short	0x0082
	.zero		2


//--------------------- .nv.info                  --------------------------
	.section	.nv.info,"",@"SHT_CUDA_INFO"
	.align	4


	//----- nvinfo : EIATTR_REGCOUNT
	.align		4
        /*0000*/ 	.byte	0x04, 0x2f
        /*0002*/ 	.short	(.L_2 - .L_1)
	.align		4
.L_1:
        /*0004*/ 	.word	index@(_Z23mersenne_twister_kernelPjS_)
        /*0008*/ 	.word	0x00000016


	//----- nvinfo : EIATTR_FRAME_SIZE
	.align		4
.L_2:
        /*000c*/ 	.byte	0x04, 0x11
        /*000e*/ 	.short	(.L_4 - .L_3)
	.align		4
.L_3:
        /*0010*/ 	.word	index@(_Z23mersenne_twister_kernelPjS_)
        /*0014*/ 	.word	0x00000000


	//----- nvinfo : EIATTR_MIN_STACK_SIZE
	.align		4
.L_4:
        /*0018*/ 	.byte	0x04, 0x12
        /*001a*/ 	.short	(.L_6 - .L_5)
	.align		4
.L_5:
        /*001c*/ 	.word	index@(_Z23mersenne_twister_kernelPjS_)
        /*0020*/ 	.word	0x00000000
.L_6:


//--------------------- .nv.compat                --------------------------
	.section	.nv.compat,"",@"SHT_CUDA_COMPAT_INFO"
	.align	4
        /*0000*/ 	.byte	0x02, 0x09, 0x00, 0x00, 0x02, 0x02, 0x01, 0x00, 0x02, 0x05, 0x05, 0x00, 0x03, 0x07, 0x01, 0x01
        /*0010*/ 	.byte	0x02, 0x03, 0x00, 0x00, 0x02, 0x06, 0x01, 0x00, 0x04, 0x0b, 0x08, 0x00, 0x09, 0x00, 0x00, 0x00
        /*0020*/ 	.byte	0x00, 0x00, 0x00, 0x00


//--------------------- .nv.info._Z23mersenne_twister_kernelPjS_ --------------------------
	.section	.nv.info._Z23mersenne_twister_kernelPjS_,"",@"SHT_CUDA_INFO"
	.sectionflags	@""
	.align	4


	//----- nvinfo : EIATTR_CUDA_API_VERSION
	.align		4
        /*0000*/ 	.byte	0x04, 0x37
        /*0002*/ 	.short	(.L_8 - .L_7)
.L_7:
        /*0004*/ 	.word	0x00000082


	//----- nvinfo : EIATTR_KPARAM_INFO
	.align		4
.L_8:
        /*0008*/ 	.byte	0x04, 0x17
        /*000a*/ 	.short	(.L_10 - .L_9)
.L_9:
        /*000c*/ 	.word	0x00000000
        /*0010*/ 	.short	0x0001
        /*0012*/ 	.short	0x0008
        /*0014*/ 	.byte	0x00, 0xf5, 0x21, 0x00


	//----- nvinfo : EIATTR_KPARAM_INFO
	.align		4
.L_10:
        /*0018*/ 	.byte	0x04, 0x17
        /*001a*/ 	.short	(.L_12 - .L_11)
.L_11:
        /*001c*/ 	.word	0x00000000
        /*0020*/ 	.short	0x0000
        /*0022*/ 	.short	0x0000
        /*0024*/ 	.byte	0x00, 0xf5, 0x21, 0x00


	//----- nvinfo : EIATTR_SPARSE_MMA_MASK
	.align		4
.L_12:
        /*0028*/ 	.byte	0x03, 0x50
        /*002a*/ 	.short	0x0000


	//----- nvinfo : EIATTR_MAXREG_COUNT
	.align		4
        /*002c*/ 	.byte	0x03, 0x1b
        /*002e*/ 	.short	0x00ff


	//----- nvinfo : EIATTR_NUM_BARRIERS
	.align		4
        /*0030*/ 	.byte	0x02, 0x4c
        /*0032*/ 	.byte	0x01
	.zero		1


	//----- nvinfo : EIATTR_MERCURY_ISA_VERSION
	.align		4
        /*0034*/ 	.byte	0x03, 0x5f
        /*0036*/ 	.short	0x0101


	//----- nvinfo : EIATTR_VRC_CTA_INIT_COUNT
	.align		4
        /*0038*/ 	.byte	0x02, 0x4a
	.zero		1
	.zero		1


	//----- nvinfo : EIATTR_EXIT_INSTR_OFFSETS
	.align		4
        /*003c*/ 	.byte	0x04, 0x1c
        /*003e*/ 	.short	(.L_14 - .L_13)


	//   ....[0]....
.L_13:
        /*0040*/ 	.word	0x00000890


	//----- nvinfo : EIATTR_CBANK_PARAM_SIZE
	.align		4
.L_14:
        /*0044*/ 	.byte	0x03, 0x19
        /*0046*/ 	.short	0x0010


	//----- nvinfo : EIATTR_PARAM_CBANK
	.align		4
        /*0048*/ 	.byte	0x04, 0x0a
        /*004a*/ 	.short	(.L_16 - .L_15)
	.align		4
.L_15:
        /*004c*/ 	.word	index@(.nv.constant0._Z23mersenne_twister_kernelPjS_)
        /*0050*/ 	.short	0x0380
        /*0052*/ 	.short	0x0010


	//----- nvinfo : EIATTR_SW_WAR
	.align		4
.L_16:
        /*0054*/ 	.byte	0x04, 0x36
        /*0056*/ 	.short	(.L_18 - .L_17)
.L_17:
        /*0058*/ 	.word	0x00000008
.L_18:


//--------------------- .nv.callgraph             --------------------------
	.section	.nv.callgraph,"",@"SHT_CUDA_CALLGRAPH"
	.align	4
	.sectionentsize	8
	.align		4
        /*0000*/ 	.word	0x00000000
	.align		4
        /*0004*/ 	.word	0xffffffff
	.align		4
        /*0008*/ 	.word	0x00000000
	.align		4
        /*000c*/ 	.word	0xfffffffe
	.align		4
        /*0010*/ 	.word	0x00000000
	.align		4
        /*0014*/ 	.word	0xfffffffd
	.align		4
        /*0018*/ 	.word	0x00000000
	.align		4
        /*001c*/ 	.word	0xfffffffc


//--------------------- .nv.constant4             --------------------------
	.section	.nv.constant4,"a",@progbits
	.align	8
	.align		8
.nv.constant4:
        /*0000*/ 	.dword	constants


//--------------------- .text._Z23mersenne_twister_kernelPjS_ --------------------------
	.section	.text._Z23mersenne_twister_kernelPjS_,"ax",@progbits
	.align	128
        .global         _Z23mersenne_twister_kernelPjS_
        .type           _Z23mersenne_twister_kernelPjS_,@function
        .size           _Z23mersenne_twister_kernelPjS_,(.L_x_2 - _Z23mersenne_twister_kernelPjS_)
        .other          _Z23mersenne_twister_kernelPjS_,@"STO_CUDA_ENTRY STV_DEFAULT"
_Z23mersenne_twister_kernelPjS_:
.text._Z23mersenne_twister_kernelPjS_:
[----:B------:R-:W-:Y:S01]  /*0000*/  LDC R1, c[0x0][0x37c] ;  /* 0x0000df00ff017b82 */ /* 0x000fe20000000800 */
[----:B------:R-:W0:Y:S07]  /*0010*/  S2R R4, SR_TID.X ;  /* 0x0000000000047919 */ /* 0x000e2e0000002100 */
[----:B------:R-:W0:Y:S01]  /*0020*/  LDC.64 R2, c[0x0][0x380] ;  /* 0x0000e000ff027b82 */ /* 0x000e220000000a00 */
[----:B------:R-:W1:Y:S07]  /*0030*/  LDCU.64 UR6, c[0x0][0x358] ;  /* 0x00006b00ff0677ac */ /* 0x000e6e0008000a00 */
[----:B------:R-:W2:Y:S01]  /*0040*/  S2UR UR5, SR_CgaCtaId ;  /* 0x00000000000579c3 */ /* 0x000ea20000008800 */
[----:B------:R-:W3:Y:S01]  /*0050*/  S2R R5, SR_CTAID.X ;  /* 0x0000000000057919 */ /* 0x000ee20000002500 */
[----:B------:R-:W-:Y:S01]  /*0060*/  UMOV UR4, 0x400 ;  /* 0x0000040000047882 */ /* 0x000fe20000000000 */
[----:B------:R-:W4:Y:S01]  /*0070*/  LDCU.64 UR8, c[0x4][URZ] ;  /* 0x01000000ff0877ac */ /* 0x000f220008000a00 */
[----:B0-----:R-:W-:-:S06]  /*0080*/  IMAD.WIDE.U32 R2, R4, 0x4, R2 ;  /* 0x0000000404027825 */ /* 0x001fcc00078e0002 */
[----:B-1----:R0:W5:Y:S01]  /*0090*/  LDG.E R2, desc[UR6][R2.64] ;  /* 0x0000000602027981 */ /* 0x002162000c1e1900 */
[----:B--2---:R-:W-:Y:S01]  /*00a0*/  ULEA UR4, UR5, UR4, 0x18 ;  /* 0x0000000405047291 */ /* 0x004fe2000f8ec0ff */
[C---:B------:R-:W-:Y:S02]  /*00b0*/  VIADD R0, R4.reuse, 0x270 ;  /* 0x0000027004007836 */ /* 0x040fe40000000000 */
[----:B---3--:R-:W-:Y:S01]  /*00c0*/  IMAD R5, R5, 0x100, R4 ;  /* 0x0000010005057824 */ /* 0x008fe200078e0204 */
[----:B------:R-:W-:Y:S02]  /*00d0*/  UMOV UR5, 0xe0 ;  /* 0x000000e000057882 */ /* 0x000fe40000000000 */
[C---:B------:R-:W-:Y:S01]  /*00e0*/  LEA R7, R4.reuse, UR4, 0x2 ;  /* 0x0000000404077c11 */ /* 0x040fe2000f8e10ff */
[----:B------:R-:W-:Y:S02]  /*00f0*/  VIADD R5, R5, 0xe0 ;  /* 0x000000e005057836 */ /* 0x000fe40000000000 */
[----:B0-----:R-:W-:-:S02]  /*0100*/  VIADD R3, R4, 0x1 ;  /* 0x0000000104037836 */ /* 0x001fc40000000000 */
[----:B-----5:R-:W-:Y:S02]  /*0110*/  IMAD.IADD R6, R2, 0x1, R4 ;  /* 0x0000000102067824 */ /* 0x020fe400078e0204 */
[----:B------:R-:W-:-:S03]  /*0120*/  VIADD R2, R4, 0x18d ;  /* 0x0000018d04027836 */ /* 0x000fc60000000000 */
[----:B------:R0:W-:Y:S01]  /*0130*/  STS [R7], R6 ;  /* 0x0000000607007388 */ /* 0x0001e20000000800 */
[----:B----4-:R-:W-:Y:S06]  /*0140*/  BAR.SYNC.DEFER_BLOCKING 0x0 ;  /* 0x0000000000007b1d */ /* 0x010fec0000010000 */
.L_x_0:
[----:B-1----:R-:W-:Y:S02]  /*0150*/  LEA R9, R4, UR4, 0x2 ;  /* 0x0000000404097c11 */ /* 0x002fe4000f8e10ff */
[----:B------:R-:W-:-:S03]  /*0160*/  LEA R8, R3, UR4, 0x2 ;  /* 0x0000000403087c11 */ /* 0x000fc6000f8e10ff */
[----:B------:R-:W0:Y:S04]  /*0170*/  LDS R10, [R9] ;  /* 0x00000000090a7984 */ /* 0x000e280000000800 */
[----:B------:R-:W1:Y:S01]  /*0180*/  LDS R11, [R8] ;  /* 0x00000000080b7984 */ /* 0x000e620000000800 */
[----:B0-----:R-:W-:-:S04]  /*0190*/  SHF.R.U32.HI R7, RZ, 0xb, R10 ;  /* 0x0000000bff077819 */ /* 0x001fc8000001160a */
[----:B------:R-:W-:-:S05]  /*01a0*/  LOP3.LUT R12, R7, R10, RZ, 0x3c, !PT ;  /* 0x0000000a070c7212 */ /* 0x000fca00078e3cff */
[----:B------:R-:W-:-:S05]  /*01b0*/  IMAD.SHL.U32 R7, R12, 0x80, RZ ;  /* 0x000000800c077824 */ /* 0x000fca00078e00ff */
[----:B------:R-:W-:-:S05]  /*01c0*/  LOP3.LUT R13, R12, 0x9d2c5680, R7, 0x78, !PT ;  /* 0x9d2c56800c0d7812 */ /* 0x000fca00078e7807 */
[----:B------:R-:W-:-:S05]  /*01d0*/  IMAD.SHL.U32 R6, R13, 0x8000, RZ ;  /* 0x000080000d067824 */ /* 0x000fca00078e00ff */
[----:B------:R-:W-:-:S04]  /*01e0*/  LOP3.LUT R14, R6, 0xefc60000, RZ, 0xc0, !PT ;  /* 0xefc60000060e7812 */ /* 0x000fc800078ec0ff */
[----:B------:R-:W-:Y:S02]  /*01f0*/  ISETP.NE.AND P0, PT, R13, R14, PT ;  /* 0x0000000e0d00720c */ /* 0x000fe40003f05270 */
[----:B------:R-:W-:-:S04]  /*0200*/  LOP3.LUT R13, R14, R13, RZ, 0x3c, !PT ;  /* 0x0000000d0e0d7212 */ /* 0x000fc800078e3cff */
[----:B------:R-:W-:-:S04]  /*0210*/  SHF.R.U32.HI R13, RZ, 0x12, R13 ;  /* 0x00000012ff0d7819 */ /* 0x000fc8000001160d */
[----:B------:R-:W-:Y:S01]  /*0220*/  LOP3.LUT R12, R13, R12, RZ, 0x3c, !PT ;  /* 0x0000000c0d0c7212 */ /* 0x000fe200078e3cff */
[----:B-1----:R-:W-:Y:S02]  /*0230*/  IMAD.SHL.U32 R13, R11, 0x4, RZ ;  /* 0x000000040b0d7824 */ /* 0x002fe400078e00ff */
[----:B------:R-:W0:Y:S02]  /*0240*/  @!P0 LDC.64 R6, c[0x0][0x388] ;  /* 0x0000e200ff068b82 */ /* 0x000e240000000a00 */
[----:B------:R-:W-:Y:S01]  /*0250*/  @!P0 IMAD.SHL.U32 R12, R12, 0x4, RZ ;  /* 0x000000040c0c8824 */ /* 0x000fe200078e00ff */
[----:B------:R-:W-:-:S04]  /*0260*/  LOP3.LUT R13, R13, 0x4, RZ, 0xc0, !PT ;  /* 0x000000040d0d7812 */ /* 0x000fc800078ec0ff */
[----:B------:R-:W-:Y:S02]  /*0270*/  @!P0 LOP3.LUT R15, R12, 0x7c, RZ, 0xc0, !PT ;  /* 0x0000007c0c0f8812 */ /* 0x000fe400078ec0ff */
[----:B------:R-:W-:-:S05]  /*0280*/  IADD3 R12, P2, PT, R13, UR8, RZ ;  /* 0x000000080d0c7c10 */ /* 0x000fca000ff5e0ff */
[----:B------:R-:W-:Y:S01]  /*0290*/  IMAD.X R13, RZ, RZ, UR9, P2 ;  /* 0x00000009ff0d7e24 */ /* 0x000fe200090e06ff */
[----:B0-----:R-:W-:Y:S01]  /*02a0*/  @!P0 IADD3 R6, P1, PT, R15, R6, RZ ;  /* 0x000000060f068210 */ /* 0x001fe20007f3e0ff */
[----:B------:R-:W-:-:S04]  /*02b0*/  @!P0 VIADD R15, R5, 0xffffff20 ;  /* 0xffffff20050f8836 */ /* 0x000fc80000000000 */
[----:B------:R-:W-:-:S05]  /*02c0*/  @!P0 IMAD.X R7, RZ, RZ, R7, P1 ;  /* 0x000000ffff078224 */ /* 0x000fca00008e0607 */
[----:B------:R0:W-:Y:S04]  /*02d0*/  @!P0 STG.E desc[UR6][R6.64], R15 ;  /* 0x0000000f06008986 */ /* 0x0001e8000c101906 */
[----:B------:R1:W2:Y:S01]  /*02e0*/  LDG.E R12, desc[UR6][R12.64] ;  /* 0x000000060c0c7981 */ /* 0x0002a2000c1e1900 */
[----:B------:R-:W-:Y:S01]  /*02f0*/  IMAD.HI R14, R2, 0x4d4873ed, RZ ;  /* 0x4d4873ed020e7827 */ /* 0x000fe200078e02ff */
[----:B------:R-:W-:Y:S02]  /*0300*/  LOP3.LUT R11, R11, 0x7ffffffe, RZ, 0xc0, !PT ;  /* 0x7ffffffe0b0b7812 */ /* 0x000fe400078ec0ff */
[----:B------:R-:W-:Y:S02]  /*0310*/  ISETP.GT.AND P1, PT, R4, 0x26f, PT ;  /* 0x0000026f0400780c */ /* 0x000fe40003f24270 */
[----:B------:R-:W-:-:S02]  /*0320*/  SHF.R.U32.HI R17, RZ, 0x1f, R14 ;  /* 0x0000001fff117819 */ /* 0x000fc4000001160e */
[----:B------:R-:W-:Y:S01]  /*0330*/  LOP3.LUT R11, R11, 0x80000000, R10, 0xf8, !PT ;  /* 0x800000000b0b7812 */ /* 0x000fe200078ef80a */
[----:B0-----:R-:W-:Y:S01]  /*0340*/  VIADD R7, R9, 0xfffff640 ;  /* 0xfffff64009077836 */ /* 0x001fe20000000000 */
[----:B------:R-:W-:Y:S01]  /*0350*/  LEA.HI.SX32 R17, R14, R17, 0x18 ;  /* 0x000000110e117211 */ /* 0x000fe200078fc2ff */
[----:B------:R-:W-:Y:S01]  /*0360*/  IMAD.HI R14, R0, 0x4d4873ed, RZ ;  /* 0x4d4873ed000e7827 */ /* 0x000fe200078e02ff */
[----:B------:R-:W-:Y:S02]  /*0370*/  SHF.R.U32.HI R6, RZ, 0x1, R11 ;  /* 0x00000001ff067819 */ /* 0x000fe4000001160b */
[----:B------:R-:W-:Y:S01]  /*0380*/  ISETP.GT.AND P0, PT, R3, 0x26f, PT ;  /* 0x0000026f0300780c */ /* 0x000fe20003f04270 */
[----:B------:R-:W-:Y:S01]  /*0390*/  IMAD R17, R17, -0x350, R2 ;  /* 0xfffffcb011117824 */ /* 0x000fe200078e0202 */
[----:B------:R-:W-:Y:S01]  /*03a0*/  SHF.R.U32.HI R19, RZ, 0x1f, R14 ;  /* 0x0000001fff137819 */ /* 0x000fe2000001160e */
[----:B------:R-:W-:Y:S02]  /*03b0*/  @!P1 VIADD R7, R9, 0x380 ;  /* 0x0000038009079836 */ /* 0x000fe40000000000 */
[----:B-1----:R-:W-:Y:S01]  /*03c0*/  VIADD R13, R8, 0xfffff640 ;  /* 0xfffff640080d7836 */ /* 0x002fe20000000000 */
[----:B------:R-:W-:-:S02]  /*03d0*/  LEA R17, R17, UR4, 0x2 ;  /* 0x0000000411117c11 */ /* 0x000fc4000f8e10ff */
[----:B------:R-:W-:-:S04]  /*03e0*/  LEA.HI.SX32 R19, R14, R19, 0x18 ;  /* 0x000000130e137211 */ /* 0x000fc800078fc2ff */
[----:B------:R-:W2:Y:S01]  /*03f0*/  LDS R17, [R17] ;  /* 0x0000000011117984 */ /* 0x000ea20000000800 */
[----:B------:R-:W-:Y:S02]  /*0400*/  IMAD R19, R19, -0x350, R0 ;  /* 0xfffffcb013137824 */ /* 0x000fe400078e0200 */
[----:B------:R-:W-:-:S03]  /*0410*/  @!P0 VIADD R13, R8, 0x380 ;  /* 0x00000380080d8836 */ /* 0x000fc60000000000 */
[----:B------:R-:W-:Y:S02]  /*0420*/  LEA R19, R19, UR4, 0x2 ;  /* 0x0000000413137c11 */ /* 0x000fe4000f8e10ff */
[----:B--2---:R-:W-:-:S05]  /*0430*/  LOP3.LUT R6, R6, R12, R17, 0x96, !PT ;  /* 0x0000000c06067212 */ /* 0x004fca00078e9611 */
[----:B------:R-:W-:Y:S01]  /*0440*/  STS [R19], R6 ;  /* 0x0000000613007388 */ /* 0x000fe20000000800 */
[----:B------:R-:W-:Y:S06]  /*0450*/  BAR.SYNC.DEFER_BLOCKING 0x0 ;  /* 0x0000000000007b1d */ /* 0x000fec0000010000 */
        /* <DEDUP_REMOVED lines=17> */
[----:B------:R-:W-:Y:S02]  /*0570*/  IADD3 R12, P4, PT, R11, UR8, RZ ;  /* 0x000000080b0c7c10 */ /* 0x000fe4000ff9e0ff */
[----:B0-----:R-:W-:-:S03]  /*0580*/  @!P2 IADD3 R10, P3, PT, R13, R6, RZ ;  /* 0x000000060d0aa210 */ /* 0x001fc60007f7e0ff */
[----:B------:R-:W-:Y:S02]  /*0590*/  IMAD.X R13, RZ, RZ, UR9, P4 ;  /* 0x00000009ff0d7e24 */ /* 0x000fe4000a0e06ff */
[----:B------:R-:W-:-:S05]  /*05a0*/  @!P2 IMAD.X R11, RZ, RZ, R7, P3 ;  /* 0x000000ffff0ba224 */ /* 0x000fca00018e0607 */
[----:B------:R0:W-:Y:S04]  /*05b0*/  @!P2 STG.E desc[UR6][R10.64], R5 ;  /* 0x000000050a00a986 */ /* 0x0001e8000c101906 */
[----:B------:R1:W2:Y:S01]  /*05c0*/  LDG.E R12, desc[UR6][R12.64] ;  /* 0x000000060c0c7981 */ /* 0x0002a2000c1e1900 */
[C---:B------:R-:W-:Y:S01]  /*05d0*/  ISETP.GT.AND P2, PT, R2.reuse, 0x26f, PT ;  /* 0x0000026f0200780c */ /* 0x040fe20003f44270 */
[----:B------:R-:W-:Y:S01]  /*05e0*/  VIADD R6, R2, 0xfffffd90 ;  /* 0xfffffd9002067836 */ /* 0x000fe20000000000 */
[----:B------:R-:W-:Y:S01]  /*05f0*/  LOP3.LUT R8, R8, 0x7ffffffe, RZ, 0xc0, !PT ;  /* 0x7ffffffe08087812 */ /* 0x000fe200078ec0ff */
[----:B------:R-:W-:-:S03]  /*0600*/  UIADD3 UR5, UPT, UPT, UR5, 0x1c0, URZ ;  /* 0x000001c005057890 */ /* 0x000fc6000fffe0ff */
[----:B------:R-:W-:Y:S01]  /*0610*/  LOP3.LUT R8, R8, 0x80000000, R9, 0xf8, !PT ;  /* 0x8000000008087812 */ /* 0x000fe200078ef809 */
[----:B0-----:R-:W-:Y:S01]  /*0620*/  VIADD R10, R0, 0xfffffd90 ;  /* 0xfffffd90000a7836 */ /* 0x001fe20000000000 */
[----:B------:R-:W-:Y:S01]  /*0630*/  UISETP.NE.AND UP0, UPT, UR5, 0x50aa0, UPT ;  /* 0x00050aa00500788c */ /* 0x000fe2000bf05270 */
[----:B------:R-:W-:Y:S01]  /*0640*/  VIADD R5, R5, 0x1c0 ;  /* 0x000001c005057836 */ /* 0x000fe20000000000 */
[----:B------:R-:W-:-:S03]  /*0650*/  SHF.R.U32.HI R9, RZ, 0x1, R8 ;  /* 0x00000001ff097819 */ /* 0x000fc60000011608 */
[----:B------:R-:W-:Y:S01]  /*0660*/  @!P2 VIADD R6, R2, 0xe0 ;  /* 0x000000e00206a836 */ /* 0x000fe20000000000 */
[----:B------:R-:W-:-:S03]  /*0670*/  ISETP.GT.AND P2, PT, R0, 0x26f, PT ;  /* 0x0000026f0000780c */ /* 0x000fc60003f44270 */
[----:B------:R-:W-:-:S05]  /*0680*/  IMAD.HI R2, R6, 0x4d4873ed, RZ ;  /* 0x4d4873ed06027827 */ /* 0x000fca00078e02ff */
[----:B------:R-:W-:-:S04]  /*0690*/  SHF.R.U32.HI R7, RZ, 0x1f, R2 ;  /* 0x0000001fff077819 */ /* 0x000fc80000011602 */
[----:B------:R-:W-:Y:S01]  /*06a0*/  LEA.HI.SX32 R7, R2, R7, 0x18 ;  /* 0x0000000702077211 */ /* 0x000fe200078fc2ff */
[----:B------:R-:W-:Y:S01]  /*06b0*/  @!P2 VIADD R10, R0, 0xe0 ;  /* 0x000000e0000aa836 */ /* 0x000fe20000000000 */
[----:B------:R-:W-:-:S03]  /*06c0*/  ISETP.GT.AND P2, PT, R6, 0x26f, PT ;  /* 0x0000026f0600780c */ /* 0x000fc60003f44270 */
[----:B------:R-:W-:Y:S01]  /*06d0*/  IMAD R7, R7, -0x350, R6 ;  /* 0xfffffcb007077824 */ /* 0x000fe200078e0206 */
[C---:B------:R-:W-:Y:S01]  /*06e0*/  ISETP.GT.AND P3, PT, R10.reuse, 0x26f, PT ;  /* 0x0000026f0a00780c */ /* 0x040fe20003f64270 */
[----:B------:R-:W-:-:S03]  /*06f0*/  IMAD.HI R0, R10, 0x4d4873ed, RZ ;  /* 0x4d4873ed0a007827 */ /* 0x000fc600078e02ff */
[----:B------:R-:W-:Y:S02]  /*0700*/  LEA R2, R7, UR4, 0x2 ;  /* 0x0000000407027c11 */ /* 0x000fe4000f8e10ff */
[----:B------:R-:W-:-:S04]  /*0710*/  SHF.R.U32.HI R7, RZ, 0x1f, R0 ;  /* 0x0000001fff077819 */ /* 0x000fc80000011600 */
[----:B------:R-:W2:Y:S01]  /*0720*/  LDS R2, [R2] ;  /* 0x0000000002027984 */ /* 0x000ea20000000800 */
[----:B------:R-:W-:Y:S01]  /*0730*/  LEA.HI.SX32 R11, R0, R7, 0x18 ;  /* 0x00000007000b7211 */ /* 0x000fe200078fc2ff */
[----:B------:R-:W-:-:S04]  /*0740*/  IMAD.MOV.U32 R0, RZ, RZ, 0xe0 ;  /* 0x000000e0ff007424 */ /* 0x000fc800078e00ff */
[----:B------:R-:W-:Y:S01]  /*0750*/  IMAD R11, R11, -0x350, R10 ;  /* 0xfffffcb00b0b7824 */ /* 0x000fe200078e020a */
[C---:B------:R-:W-:Y:S02]  /*0760*/  SEL R7, R0.reuse, 0xfffffd90, !P1 ;  /* 0xfffffd9000077807 */ /* 0x040fe40004800000 */
[----:B------:R-:W-:Y:S02]  /*0770*/  SEL R0, R0, 0xfffffd90, !P0 ;  /* 0xfffffd9000007807 */ /* 0x000fe40004000000 */
[----:B------:R-:W-:Y:S01]  /*0780*/  LEA R8, R11, UR4, 0x2 ;  /* 0x000000040b087c11 */ /* 0x000fe2000f8e10ff */
[----:B-1----:R-:W-:Y:S02]  /*0790*/  IMAD.IADD R13, R7, 0x1, R4 ;  /* 0x00000001070d7824 */ /* 0x002fe400078e0204 */
[----:B------:R-:W-:Y:S02]  /*07a0*/  IMAD.IADD R7, R0, 0x1, R3 ;  /* 0x0000000100077824 */ /* 0x000fe400078e0203 */
[C---:B------:R-:W-:Y:S01]  /*07b0*/  VIADD R4, R13.reuse, 0xfffffd90 ;  /* 0xfffffd900d047836 */ /* 0x040fe20000000000 */
[----:B------:R-:W-:Y:S01]  /*07c0*/  ISETP.GT.AND P0, PT, R13, 0x26f, PT ;  /* 0x0000026f0d00780c */ /* 0x000fe20003f04270 */
[C---:B------:R-:W-:Y:S01]  /*07d0*/  VIADD R3, R7.reuse, 0xfffffd90 ;  /* 0xfffffd9007037836 */ /* 0x040fe20000000000 */
[----:B------:R-:W-:Y:S01]  /*07e0*/  ISETP.GT.AND P1, PT, R7, 0x26f, PT ;  /* 0x0000026f0700780c */ /* 0x000fe20003f24270 */
[----:B------:R-:W-:-:S02]  /*07f0*/  VIADD R0, R10, 0xfffffd90 ;  /* 0xfffffd900a007836 */ /* 0x000fc40000000000 */
[----:B------:R-:W-:-:S08]  /*0800*/  @!P3 VIADD R0, R10, 0xe0 ;  /* 0x000000e00a00b836 */ /* 0x000fd00000000000 */
[----:B------:R-:W-:Y:S02]  /*0810*/  @!P0 VIADD R4, R13, 0xe0 ;  /* 0x000000e00d048836 */ /* 0x000fe40000000000 */
[----:B------:R-:W-:Y:S01]  /*0820*/  @!P1 VIADD R3, R7, 0xe0 ;  /* 0x000000e007039836 */ /* 0x000fe20000000000 */
[----:B--2---:R-:W-:Y:S01]  /*0830*/  LOP3.LUT R9, R9, R12, R2, 0x96, !PT ;  /* 0x0000000c09097212 */ /* 0x004fe200078e9602 */
[C---:B------:R-:W-:Y:S02]  /*0840*/  VIADD R2, R6.reuse, 0xfffffd90 ;  /* 0xfffffd9006027836 */ /* 0x040fe40000000000 */
[----:B------:R-:W-:Y:S02]  /*0850*/  @!P2 VIADD R2, R6, 0xe0 ;  /* 0x000000e00602a836 */ /* 0x000fe40000000000 */
[----:B------:R1:W-:Y:S01]  /*0860*/  STS [R8], R9 ;  /* 0x0000000908007388 */ /* 0x0003e20000000800 */
[----:B------:R-:W-:Y:S06]  /*0870*/  BAR.SYNC.DEFER_BLOCKING 0x0 ;  /* 0x0000000000007b1d */ /* 0x000fec0000010000 */
[----:B------:R-:W-:Y:S05]  /*0880*/  BRA.U UP0, `(.L_x_0) ;  /* 0xfffffff900307547 */ /* 0x000fea000b83ffff */
[----:B------:R-:W-:Y:S05]  /*0890*/  EXIT ;  /* 0x000000000000794d */ /* 0x000fea0003800000 */
.L_x_1:
[----:B------:R-:W-:-:S00]  /*08a0*/  BRA `(.L_x_1) ;  /* 0xfffffffc00fc7947 */ /* 0x000fc0000383ffff */
[----:B------:R-:W-:-:S00]  /*08b0*/  NOP ;  /* 0x0000000000007918 */ /* 0x000fc00000000000 */
        /* <DEDUP_REMOVED lines=12> */
.L_x_2:


//--------------------- .nv.global.init           --------------------------
	.section	.nv.global.init,"aw",@progbits
	.align	4
.nv.global.init:
	.type		constants,@object
	.size		constants,(.L_0 - constants)
constants:
        /*0000*/ 	.byte	0x00, 0x00, 0x00, 0x00, 0xdf, 0xb0, 0x08, 0x99
.L_0:


//--------------------- .nv.shared._Z23mersenne_twister_kernelPjS_ --------------------------
	.section	.nv.shared._Z23mersenne_twister_kernelPjS_,"aw",@nobits
	.sectionflags	@""
	.align	4
.nv.shared._Z23mersenne_twister_kernelPjS_:
	.zero		4416


//--------------------- .nv.shared.reserved.0     --------------------------
	.section	.nv.shared.reserved.0,"aw",@nobits
	.weak		__nv_reservedSMEM_offset_0_alias
	.size		__nv_reservedSMEM_offset_0_alias, 0, 64
	.other		__nv_reservedSMEM_offset_0_alias,@"STO_CUDA_RESERVED_SHARED STV_DEFAULT"
__nv_reservedSMEM_offset_0_alias:
	.zero		0
	.zero		64


//--------------------- .nv.constant0._Z23mersenne_twister_kernelPjS_ --------------------------
	.section	.nv.constant0._Z23mersenne_twister_kernelPjS_,"a",@progbits
	.sectionflags	@""
	.align	4
.nv.constant0._Z23mersenne_twister_kernelPjS_:
	.zero		912


//--------------------- SYMBOLS --------------------------

	.type		.nv.reservedSmem.offset0,@object
	.size		.nv.reservedSmem.offset0,0x4
	.type		.nv.reservedSmem.cap,@object
	.size		.nv.reservedSmem.cap,0x4
